//
// Generated by NVIDIA NVVM Compiler
//
// Compiler Build ID: CL-36424714
// Cuda compilation tools, release 13.0, V13.0.88
// Based on NVVM 20.0.0
//

.version 9.0
.target sm_100
.address_size 64

	// .globl	_Z13Matmul_kernelPfS_S_iii
// _ZZ13Matmul_kernelPfS_S_iiiE9act_shmem has been demoted
// _ZZ13Matmul_kernelPfS_S_iiiE7w_shmem has been demoted

.visible .entry _Z13Matmul_kernelPfS_S_iii(
	.param .u64 .ptr .align 1 _Z13Matmul_kernelPfS_S_iii_param_0,
	.param .u64 .ptr .align 1 _Z13Matmul_kernelPfS_S_iii_param_1,
	.param .u64 .ptr .align 1 _Z13Matmul_kernelPfS_S_iii_param_2,
	.param .u32 _Z13Matmul_kernelPfS_S_iii_param_3,
	.param .u32 _Z13Matmul_kernelPfS_S_iii_param_4,
	.param .u32 _Z13Matmul_kernelPfS_S_iii_param_5
)
{
	.reg .pred 	%p<12>;
	.reg .b32 	%r<40>;
	.reg .b32 	%f<111>;
	.reg .b64 	%rd<13>;
	// demoted variable
	.shared .align 4 .b8 _ZZ13Matmul_kernelPfS_S_iiiE9act_shmem[4096];
	// demoted variable
	.shared .align 4 .b8 _ZZ13Matmul_kernelPfS_S_iiiE7w_shmem[4096];
	ld.param.u64 	%rd3, [_Z13Matmul_kernelPfS_S_iii_param_0];
	ld.param.u64 	%rd4, [_Z13Matmul_kernelPfS_S_iii_param_1];
	ld.param.u64 	%rd5, [_Z13Matmul_kernelPfS_S_iii_param_2];
	ld.param.u32 	%r22, [_Z13Matmul_kernelPfS_S_iii_param_3];
	ld.param.u32 	%r23, [_Z13Matmul_kernelPfS_S_iii_param_4];
	ld.param.u32 	%r24, [_Z13Matmul_kernelPfS_S_iii_param_5];
	mov.u32 	%r25, %ctaid.y;
	mov.u32 	%r26, %ntid.y;
	mov.u32 	%r37, %tid.y;
	mad.lo.s32 	%r2, %r25, %r26, %r37;
	mov.u32 	%r27, %ctaid.x;
	mov.u32 	%r28, %ntid.x;
	mov.u32 	%r35, %tid.x;
	mad.lo.s32 	%r4, %r27, %r28, %r35;
	setp.lt.s32 	%p1, %r24, 1;
	mov.f32 	%f110, 0f00000000;
	@%p1 bra 	$L__BB0_7;
	shl.b32 	%r30, %r37, 7;
	mov.u32 	%r31, _ZZ13Matmul_kernelPfS_S_iiiE9act_shmem;
	add.s32 	%r5, %r31, %r30;
	shl.b32 	%r32, %r35, 2;
	add.s32 	%r6, %r5, %r32;
	mov.u32 	%r33, _ZZ13Matmul_kernelPfS_S_iiiE7w_shmem;
	add.s32 	%r8, %r33, %r32;
	add.s32 	%r7, %r8, %r30;
	mad.lo.s32 	%r38, %r37, %r23, %r4;
	shl.b32 	%r10, %r23, 5;
	mad.lo.s32 	%r36, %r24, %r2, %r35;
	cvta.to.global.u64 	%rd1, %rd3;
	cvta.to.global.u64 	%rd2, %rd4;
	mov.f32 	%f110, 0f00000000;
	mov.b32 	%r39, 0;
$L__BB0_2:
	setp.ge.s32 	%p2, %r2, %r22;
	setp.ge.u32 	%p3, %r35, %r24;
	mov.f32 	%f108, 0f00000000;
	or.pred  	%p4, %p2, %p3;
	@%p4 bra 	$L__BB0_4;
	mul.wide.u32 	%rd6, %r36, 4;
	add.s64 	%rd7, %rd1, %rd6;
	ld.global.f32 	%f108, [%rd7];
$L__BB0_4:
	setp.ge.s32 	%p5, %r4, %r23;
	st.shared.f32 	[%r6], %f108;
	setp.ge.u32 	%p6, %r37, %r24;
	mov.f32 	%f109, 0f00000000;
	or.pred  	%p7, %p5, %p6;
	@%p7 bra 	$L__BB0_6;
	mul.wide.u32 	%rd8, %r38, 4;
	add.s64 	%rd9, %rd2, %rd8;
	ld.global.f32 	%f109, [%rd9];
$L__BB0_6:
	st.shared.f32 	[%r7], %f109;
	bar.sync 	0;
	ld.shared.f32 	%f12, [%r5];
	ld.shared.f32 	%f13, [%r8];
	fma.rn.f32 	%f14, %f12, %f13, %f110;
	ld.shared.f32 	%f15, [%r5+4];
	ld.shared.f32 	%f16, [%r8+128];
	fma.rn.f32 	%f17, %f15, %f16, %f14;
	ld.shared.f32 	%f18, [%r5+8];
	ld.shared.f32 	%f19, [%r8+256];
	fma.rn.f32 	%f20, %f18, %f19, %f17;
	ld.shared.f32 	%f21, [%r5+12];
	ld.shared.f32 	%f22, [%r8+384];
	fma.rn.f32 	%f23, %f21, %f22, %f20;
	ld.shared.f32 	%f24, [%r5+16];
	ld.shared.f32 	%f25, [%r8+512];
	fma.rn.f32 	%f26, %f24, %f25, %f23;
	ld.shared.f32 	%f27, [%r5+20];
	ld.shared.f32 	%f28, [%r8+640];
	fma.rn.f32 	%f29, %f27, %f28, %f26;
	ld.shared.f32 	%f30, [%r5+24];
	ld.shared.f32 	%f31, [%r8+768];
	fma.rn.f32 	%f32, %f30, %f31, %f29;
	ld.shared.f32 	%f33, [%r5+28];
	ld.shared.f32 	%f34, [%r8+896];
	fma.rn.f32 	%f35, %f33, %f34, %f32;
	ld.shared.f32 	%f36, [%r5+32];
	ld.shared.f32 	%f37, [%r8+1024];
	fma.rn.f32 	%f38, %f36, %f37, %f35;
	ld.shared.f32 	%f39, [%r5+36];
	ld.shared.f32 	%f40, [%r8+1152];
	fma.rn.f32 	%f41, %f39, %f40, %f38;
	ld.shared.f32 	%f42, [%r5+40];
	ld.shared.f32 	%f43, [%r8+1280];
	fma.rn.f32 	%f44, %f42, %f43, %f41;
	ld.shared.f32 	%f45, [%r5+44];
	ld.shared.f32 	%f46, [%r8+1408];
	fma.rn.f32 	%f47, %f45, %f46, %f44;
	ld.shared.f32 	%f48, [%r5+48];
	ld.shared.f32 	%f49, [%r8+1536];
	fma.rn.f32 	%f50, %f48, %f49, %f47;
	ld.shared.f32 	%f51, [%r5+52];
	ld.shared.f32 	%f52, [%r8+1664];
	fma.rn.f32 	%f53, %f51, %f52, %f50;
	ld.shared.f32 	%f54, [%r5+56];
	ld.shared.f32 	%f55, [%r8+1792];
	fma.rn.f32 	%f56, %f54, %f55, %f53;
	ld.shared.f32 	%f57, [%r5+60];
	ld.shared.f32 	%f58, [%r8+1920];
	fma.rn.f32 	%f59, %f57, %f58, %f56;
	ld.shared.f32 	%f60, [%r5+64];
	ld.shared.f32 	%f61, [%r8+2048];
	fma.rn.f32 	%f62, %f60, %f61, %f59;
	ld.shared.f32 	%f63, [%r5+68];
	ld.shared.f32 	%f64, [%r8+2176];
	fma.rn.f32 	%f65, %f63, %f64, %f62;
	ld.shared.f32 	%f66, [%r5+72];
	ld.shared.f32 	%f67, [%r8+2304];
	fma.rn.f32 	%f68, %f66, %f67, %f65;
	ld.shared.f32 	%f69, [%r5+76];
	ld.shared.f32 	%f70, [%r8+2432];
	fma.rn.f32 	%f71, %f69, %f70, %f68;
	ld.shared.f32 	%f72, [%r5+80];
	ld.shared.f32 	%f73, [%r8+2560];
	fma.rn.f32 	%f74, %f72, %f73, %f71;
	ld.shared.f32 	%f75, [%r5+84];
	ld.shared.f32 	%f76, [%r8+2688];
	fma.rn.f32 	%f77, %f75, %f76, %f74;
	ld.shared.f32 	%f78, [%r5+88];
	ld.shared.f32 	%f79, [%r8+2816];
	fma.rn.f32 	%f80, %f78, %f79, %f77;
	ld.shared.f32 	%f81, [%r5+92];
	ld.shared.f32 	%f82, [%r8+2944];
	fma.rn.f32 	%f83, %f81, %f82, %f80;
	ld.shared.f32 	%f84, [%r5+96];
	ld.shared.f32 	%f85, [%r8+3072];
	fma.rn.f32 	%f86, %f84, %f85, %f83;
	ld.shared.f32 	%f87, [%r5+100];
	ld.shared.f32 	%f88, [%r8+3200];
	fma.rn.f32 	%f89, %f87, %f88, %f86;
	ld.shared.f32 	%f90, [%r5+104];
	ld.shared.f32 	%f91, [%r8+3328];
	fma.rn.f32 	%f92, %f90, %f91, %f89;
	ld.shared.f32 	%f93, [%r5+108];
	ld.shared.f32 	%f94, [%r8+3456];
	fma.rn.f32 	%f95, %f93, %f94, %f92;
	ld.shared.f32 	%f96, [%r5+112];
	ld.shared.f32 	%f97, [%r8+3584];
	fma.rn.f32 	%f98, %f96, %f97, %f95;
	ld.shared.f32 	%f99, [%r5+116];
	ld.shared.f32 	%f100, [%r8+3712];
	fma.rn.f32 	%f101, %f99, %f100, %f98;
	ld.shared.f32 	%f102, [%r5+120];
	ld.shared.f32 	%f103, [%r8+3840];
	fma.rn.f32 	%f104, %f102, %f103, %f101;
	ld.shared.f32 	%f105, [%r5+124];
	ld.shared.f32 	%f106, [%r8+3968];
	fma.rn.f32 	%f110, %f105, %f106, %f104;
	bar.sync 	0;
	add.s32 	%r39, %r39, 32;
	add.s32 	%r38, %r38, %r10;
	add.s32 	%r37, %r37, 32;
	add.s32 	%r36, %r36, 32;
	add.s32 	%r35, %r35, 32;
	setp.lt.s32 	%p8, %r39, %r24;
	@%p8 bra 	$L__BB0_2;
$L__BB0_7:
	setp.ge.s32 	%p9, %r2, %r22;
	setp.ge.s32 	%p10, %r4, %r23;
	or.pred  	%p11, %p9, %p10;
	@%p11 bra 	$L__BB0_9;
	mad.lo.s32 	%r34, %r23, %r2, %r4;
	cvta.to.global.u64 	%rd10, %rd5;
	mul.wide.s32 	%rd11, %r34, 4;
	add.s64 	%rd12, %rd10, %rd11;
	st.global.f32 	[%rd12], %f110;
$L__BB0_9:
	ret;

}


// ===== COMPILED SASS (sm_100) =====

	.target	sm_100

	.elftype	@"ET_EXEC"


//--------------------- .note.nv.tkinfo           --------------------------
	.section	.note.nv.tkinfo,"",@"SHT_NOTE"
	.sectionflags	@"SHF_NOTE_NV_TKINFO"
	.tkinfo
        /*0018*/ 	.word	0x00000002
        /*0030*/ 	.string	""
        /*0030*/ 	.string	"ptxas"
        /*0030*/ 	.string	"Cuda compilation tools, release 13.0, V13.0.88"
        /*0030*/ 	.string	"Build cuda_13.0.r13.0/compiler.36424714_0"
        /*0030*/ 	.string	"-arch sm_100 -m 64 "



//--------------------- .note.nv.cuinfo           --------------------------
	.section	.note.nv.cuinfo,"",@"SHT_NOTE"
	.sectionflags	@"SHF_NOTE_NV_CUINFO"
        /*0018*/ 	.short	0x0002
        /*001a*/ 	.short	0x0064
        /*001c*/ 	.short	0x0082
	.zero		2


//--------------------- .nv.info                  --------------------------
	.section	.nv.info,"",@"SHT_CUDA_INFO"
	.align	4


	//----- nvinfo : EIATTR_REGCOUNT
	.align		4
        /*0000*/ 	.byte	0x04, 0x2f
        /*0002*/ 	.short	(.L_1 - .L_0)
	.align		4
.L_0:
        /*0004*/ 	.word	index@(_Z13Matmul_kernelPfS_S_iii)
        /*0008*/ 	.word	0x00000020


	//----- nvinfo : EIATTR_FRAME_SIZE
	.align		4
.L_1:
        /*000c*/ 	.byte	0x04, 0x11
        /*000e*/ 	.short	(.L_3 - .L_2)
	.align		4
.L_2:
        /*0010*/ 	.word	index@(_Z13Matmul_kernelPfS_S_iii)
        /*0014*/ 	.word	0x00000000


	//----- nvinfo : EIATTR_MIN_STACK_SIZE
	.align		4
.L_3:
        /*0018*/ 	.byte	0x04, 0x12
        /*001a*/ 	.short	(.L_5 - .L_4)
	.align		4
.L_4:
        /*001c*/ 	.word	index@(_Z13Matmul_kernelPfS_S_iii)
        /*0020*/ 	.word	0x00000000
.L_5:


//--------------------- .nv.compat                --------------------------
	.section	.nv.compat,"",@"SHT_CUDA_COMPAT_INFO"
	.align	4
        /*0000*/ 	.byte	0x02, 0x09, 0x00, 0x00, 0x02, 0x02, 0x01, 0x00, 0x02, 0x05, 0x05, 0x00, 0x03, 0x07, 0x01, 0x01
        /*0010*/ 	.byte	0x02, 0x03, 0x00, 0x00, 0x02, 0x06, 0x01, 0x00, 0x04, 0x0b, 0x08, 0x00, 0x09, 0x00, 0x00, 0x00
        /*0020*/ 	.byte	0x00, 0x00, 0x00, 0x00


//--------------------- .nv.info._Z13Matmul_kernelPfS_S_iii --------------------------
	.section	.nv.info._Z13Matmul_kernelPfS_S_iii,"",@"SHT_CUDA_INFO"
	.sectionflags	@""
	.align	4


	//----- nvinfo : EIATTR_CUDA_API_VERSION
	.align		4
        /*0000*/ 	.byte	0x04, 0x37
        /*0002*/ 	.short	(.L_7 - .L_6)
.L_6:
        /*0004*/ 	.word	0x00000082


	//----- nvinfo : EIATTR_KPARAM_INFO
	.align		4
.L_7:
        /*0008*/ 	.byte	0x04, 0x17
        /*000a*/ 	.short	(.L_9 - .L_8)
.L_8:
        /*000c*/ 	.word	0x00000000
        /*0010*/ 	.short	0x0005
        /*0012*/ 	.short	0x0020
        /*0014*/ 	.byte	0x00, 0xf0, 0x11, 0x00


	//----- nvinfo : EIATTR_KPARAM_INFO
	.align		4
.L_9:
        /*0018*/ 	.byte	0x04, 0x17
        /*001a*/ 	.short	(.L_11 - .L_10)
.L_10:
        /*001c*/ 	.word	0x00000000
        /*0020*/ 	.short	0x0004
        /*0022*/ 	.short	0x001c
        /*0024*/ 	.byte	0x00, 0xf0, 0x11, 0x00


	//----- nvinfo : EIATTR_KPARAM_INFO
	.align		4
.L_11:
        /*0028*/ 	.byte	0x04, 0x17
        /*002a*/ 	.short	(.L_13 - .L_12)
.L_12:
        /*002c*/ 	.word	0x00000000
        /*0030*/ 	.short	0x0003
        /*0032*/ 	.short	0x0018
        /*0034*/ 	.byte	0x00, 0xf0, 0x11, 0x00


	//----- nvinfo : EIATTR_KPARAM_INFO
	.align		4
.L_13:
        /*0038*/ 	.byte	0x04, 0x17
        /*003a*/ 	.short	(.L_15 - .L_14)
.L_14:
        /*003c*/ 	.word	0x00000000
        /*0040*/ 	.short	0x0002
        /*0042*/ 	.short	0x0010
        /*0044*/ 	.byte	0x00, 0xf5, 0x21, 0x00


	//----- nvinfo : EIATTR_KPARAM_INFO
	.align		4
.L_15:
        /*0048*/ 	.byte	0x04, 0x17
        /*004a*/ 	.short	(.L_17 - .L_16)
.L_16:
        /*004c*/ 	.word	0x00000000
        /*0050*/ 	.short	0x0001
        /*0052*/ 	.short	0x0008
        /*0054*/ 	.byte	0x00, 0xf5, 0x21, 0x00


	//----- nvinfo : EIATTR_KPARAM_INFO
	.align		4
.L_17:
        /*0058*/ 	.byte	0x04, 0x17
        /*005a*/ 	.short	(.L_19 - .L_18)
.L_18:
        /*005c*/ 	.word	0x00000000
        /*0060*/ 	.short	0x0000
        /*0062*/ 	.short	0x0000
        /*0064*/ 	.byte	0x00, 0xf5, 0x21, 0x00


	//----- nvinfo : EIATTR_SPARSE_MMA_MASK
	.align		4
.L_19:
        /*0068*/ 	.byte	0x03, 0x50
        /*006a*/ 	.short	0x0000


	//----- nvinfo : EIATTR_MAXREG_COUNT
	.align		4
        /*006c*/ 	.byte	0x03, 0x1b
        /*006e*/ 	.short	0x00ff


	//----- nvinfo : EIATTR_NUM_BARRIERS
	.align		4
        /*0070*/ 	.byte	0x02, 0x4c
        /*0072*/ 	.byte	0x01
	.zero		1


	//----- nvinfo : EIATTR_MERCURY_ISA_VERSION
	.align		4
        /*0074*/ 	.byte	0x03, 0x5f
        /*0076*/ 	.short	0x0101


	//----- nvinfo : EIATTR_VRC_CTA_INIT_COUNT
	.align		4
        /*0078*/ 	.byte	0x02, 0x4a
	.zero		1
	.zero		1


	//----- nvinfo : EIATTR_EXIT_INSTR_OFFSETS
	.align		4
        /*007c*/ 	.byte	0x04, 0x1c
        /*007e*/ 	.short	(.L_21 - .L_20)


	//   ....[0]....
.L_20:
        /*0080*/ 	.word	0x00000810


	//   ....[1]....
        /*0084*/ 	.word	0x00000860


	//----- nvinfo : EIATTR_CBANK_PARAM_SIZE
	.align		4
.L_21:
        /*0088*/ 	.byte	0x03, 0x19
        /*008a*/ 	.short	0x0024


	//----- nvinfo : EIATTR_PARAM_CBANK
	.align		4
        /*008c*/ 	.byte	0x04, 0x0a
        /*008e*/ 	.short	(.L_23 - .L_22)
	.align		4
.L_22:
        /*0090*/ 	.word	index@(.nv.constant0._Z13Matmul_kernelPfS_S_iii)
        /*0094*/ 	.short	0x0380
        /*0096*/ 	.short	0x0024


	//----- nvinfo : EIATTR_SW_WAR
	.align		4
.L_23:
        /*0098*/ 	.byte	0x04, 0x36
        /*009a*/ 	.short	(.L_25 - .L_24)
.L_24:
        /*009c*/ 	.word	0x00000008
.L_25:


//--------------------- .nv.callgraph             --------------------------
	.section	.nv.callgraph,"",@"SHT_CUDA_CALLGRAPH"
	.align	4
	.sectionentsize	8
	.align		4
        /*0000*/ 	.word	0x00000000
	.align		4
        /*0004*/ 	.word	0xffffffff
	.align		4
        /*0008*/ 	.word	0x00000000
	.align		4
        /*000c*/ 	.word	0xfffffffe
	.align		4
        /*0010*/ 	.word	0x00000000
	.align		4
        /*0014*/ 	.word	0xfffffffd
	.align		4
        /*0018*/ 	.word	0x00000000
	.align		4
        /*001c*/ 	.word	0xfffffffc


//--------------------- .text._Z13Matmul_kernelPfS_S_iii --------------------------
	.section	.text._Z13Matmul_kernelPfS_S_iii,"ax",@progbits
	.align	128
        .global         _Z13Matmul_kernelPfS_S_iii
        .type           _Z13Matmul_kernelPfS_S_iii,@function
        .size           _Z13Matmul_kernelPfS_S_iii,(.L_x_3 - _Z13Matmul_kernelPfS_S_iii)
        .other          _Z13Matmul_kernelPfS_S_iii,@"STO_CUDA_ENTRY STV_DEFAULT"
_Z13Matmul_kernelPfS_S_iii:
.text._Z13Matmul_kernelPfS_S_iii:
[----:B------:R-:W-:Y:S01]  /*0000*/  LDC R1, c[0x0][0x37c] ;  /* 0x0000df00ff017b82 */ /* 0x000fe20000000800 */
[----:B------:R-:W0:Y:S01]  /*0010*/  S2R R17, SR_TID.Y ;  /* 0x0000000000117919 */ /* 0x000e220000002200 */
[----:B------:R-:W1:Y:S06]  /*0020*/  LDCU UR7, c[0x0][0x3a0] ;  /* 0x00007400ff0777ac */ /* 0x000e6c0008000800 */
[----:B------:R-:W0:Y:S01]  /*0030*/  LDC R19, c[0x0][0x364] ;  /* 0x0000d900ff137b82 */ /* 0x000e220000000800 */
[----:B------:R-:W-:Y:S01]  /*0040*/  HFMA2 R21, -RZ, RZ, 0, 0 ;  /* 0x00000000ff157431 */ /* 0x000fe200000001ff */
[----:B------:R-:W2:Y:S01]  /*0050*/  S2R R16, SR_TID.X ;  /* 0x0000000000107919 */ /* 0x000ea20000002100 */
[----:B------:R-:W3:Y:S05]  /*0060*/  LDCU.64 UR8, c[0x0][0x358] ;  /* 0x00006b00ff0877ac */ /* 0x000eea0008000a00 */
[----:B------:R-:W0:Y:S08]  /*0070*/  S2UR UR4, SR_CTAID.Y ;  /* 0x00000000000479c3 */ /* 0x000e300000002600 */
[----:B------:R-:W2:Y:S01]  /*0080*/  S2UR UR5, SR_CTAID.X ;  /* 0x00000000000579c3 */ /* 0x000ea20000002500 */
[----:B-1----:R-:W-:-:S07]  /*0090*/  UISETP.GE.AND UP0, UPT, UR7, 0x1, UPT ;  /* 0x000000010700788c */ /* 0x002fce000bf06270 */
[----:B------:R-:W2:Y:S01]  /*00a0*/  LDC R18, c[0x0][0x360] ;  /* 0x0000d800ff127b82 */ /* 0x000ea20000000800 */
[----:B0-----:R-:W-:Y:S02]  /*00b0*/  IMAD R19, R19, UR4, R17 ;  /* 0x0000000413137c24 */ /* 0x001fe4000f8e0211 */
[----:B--2---:R-:W-:Y:S01]  /*00c0*/  IMAD R18, R18, UR5, R16 ;  /* 0x0000000512127c24 */ /* 0x004fe2000f8e0210 */
[----:B---3--:R-:W-:Y:S06]  /*00d0*/  BRA.U !UP0, `(.L_x_0) ;  /* 0x0000000508c07547 */ /* 0x008fec000b800000 */
[----:B------:R-:W0:Y:S01]  /*00e0*/  S2UR UR6, SR_CgaCtaId ;  /* 0x00000000000679c3 */ /* 0x000e220000008800 */
[----:B------:R-:W1:Y:S01]  /*00f0*/  LDCU UR10, c[0x0][0x39c] ;  /* 0x00007380ff0a77ac */ /* 0x000e620008000800 */
[----:B------:R-:W-:Y:S01]  /*0100*/  MOV R21, RZ ;  /* 0x000000ff00157202 */ /* 0x000fe20000000f00 */
[----:B------:R-:W-:Y:S01]  /*0110*/  IMAD R6, R19, UR7, R16 ;  /* 0x0000000713067c24 */ /* 0x000fe2000f8e0210 */
[----:B------:R-:W-:Y:S01]  /*0120*/  UMOV UR4, 0x400 ;  /* 0x0000040000047882 */ /* 0x000fe20000000000 */
[----:B------:R-:W2:Y:S03]  /*0130*/  LDCU UR12, c[0x0][0x3a0] ;  /* 0x00007400ff0c77ac */ /* 0x000ea60008000800 */
[----:B------:R-:W3:Y:S01]  /*0140*/  LDC R0, c[0x0][0x39c] ;  /* 0x0000e700ff007b82 */ /* 0x000ee20000000800 */
[----:B------:R-:W-:Y:S01]  /*0150*/  UIADD3 UR5, UPT, UPT, UR4, 0x1000, URZ ;  /* 0x0000100004057890 */ /* 0x000fe2000fffe0ff */
[----:B------:R-:W4:Y:S01]  /*0160*/  LDCU UR11, c[0x0][0x398] ;  /* 0x00007300ff0b77ac */ /* 0x000f220008000800 */
[----:B-1----:R-:W-:Y:S01]  /*0170*/  IMAD R7, R17, UR10, R18 ;  /* 0x0000000a11077c24 */ /* 0x002fe2000f8e0212 */
[----:B0-----:R-:W-:-:S02]  /*0180*/  ULEA UR4, UR6, UR4, 0x18 ;  /* 0x0000000406047291 */ /* 0x001fc4000f8ec0ff */
[----:B------:R-:W-:-:S04]  /*0190*/  ULEA UR5, UR6, UR5, 0x18 ;  /* 0x0000000506057291 */ /* 0x000fc8000f8ec0ff */
[C---:B------:R-:W-:Y:S01]  /*01a0*/  LEA R5, R17.reuse, UR4, 0x7 ;  /* 0x0000000411057c11 */ /* 0x040fe2000f8e38ff */
[----:B------:R-:W-:Y:S01]  /*01b0*/  UMOV UR4, URZ ;  /* 0x000000ff00047c82 */ /* 0x000fe20008000000 */
[C---:B------:R-:W-:Y:S02]  /*01c0*/  LEA R2, R16.reuse, UR5, 0x2 ;  /* 0x0000000510027c11 */ /* 0x040fe4000f8e10ff */
[----:B------:R-:W-:Y:S02]  /*01d0*/  LEA R4, R16, R5, 0x2 ;  /* 0x0000000510047211 */ /* 0x000fe400078e10ff */
[----:B--2-4-:R-:W-:-:S07]  /*01e0*/  LEA R3, R17, R2, 0x7 ;  /* 0x0000000211037211 */ /* 0x014fce00078e38ff */
.L_x_1:
[----:B------:R-:W-:Y:S01]  /*01f0*/  ISETP.GE.U32.AND P1, PT, R16, UR12, PT ;  /* 0x0000000c10007c0c */ /* 0x000fe2000bf26070 */
[----:B------:R-:W-:Y:S01]  /*0200*/  HFMA2 R24, -RZ, RZ, 0, 0 ;  /* 0x00000000ff187431 */ /* 0x000fe200000001ff */
[----:B------:R-:W-:Y:S02]  /*0210*/  ISETP.GE.U32.AND P0, PT, R17, UR12, PT ;  /* 0x0000000c11007c0c */ /* 0x000fe4000bf06070 */
[----:B------:R-:W-:Y:S02]  /*0220*/  ISETP.GE.OR P1, PT, R19, UR11, P1 ;  /* 0x0000000b13007c0c */ /* 0x000fe40008f26670 */
[----:B---3--:R-:W-:Y:S02]  /*0230*/  ISETP.GE.OR P0, PT, R18, R0, P0 ;  /* 0x000000001200720c */ /* 0x008fe40000706670 */
[----:B------:R-:W-:-:S09]  /*0240*/  MOV R29, RZ ;  /* 0x000000ff001d7202 */ /* 0x000fd20000000f00 */
[----:B------:R-:W0:Y:S08]  /*0250*/  @!P1 LDC.64 R10, c[0x0][0x380] ;  /* 0x0000e000ff0a9b82 */ /* 0x000e300000000a00 */
[----:B------:R-:W1:Y:S01]  /*0260*/  @!P0 LDC.64 R8, c[0x0][0x388] ;  /* 0x0000e200ff088b82 */ /* 0x000e620000000a00 */
[----:B0-----:R-:W-:-:S05]  /*0270*/  @!P1 IMAD.WIDE.U32 R10, R6, 0x4, R10 ;  /* 0x00000004060a9825 */ /* 0x001fca00078e000a */
[----:B------:R-:W2:Y:S01]  /*0280*/  @!P1 LDG.E R29, desc[UR8][R10.64] ;  /* 0x000000080a1d9981 */ /* 0x000ea2000c1e1900 */
[----:B-1----:R-:W-:-:S05]  /*0290*/  @!P0 IMAD.WIDE.U32 R22, R7, 0x4, R8 ;  /* 0x0000000407168825 */ /* 0x002fca00078e0008 */
[----:B------:R-:W3:Y:S01]  /*02a0*/  @!P0 LDG.E R24, desc[UR8][R22.64] ;  /* 0x0000000816188981 */ /* 0x000ee2000c1e1900 */
[----:B------:R-:W-:-:S04]  /*02b0*/  UIADD3 UR4, UPT, UPT, UR4, 0x20, URZ ;  /* 0x0000002004047890 */ /* 0x000fc8000fffe0ff */
[----:B------:R-:W-:Y:S01]  /*02c0*/  UISETP.GE.AND UP0, UPT, UR4, UR12, UPT ;  /* 0x0000000c0400728c */ /* 0x000fe2000bf06270 */
[----:B------:R-:W-:Y:S01]  /*02d0*/  IADD3 R17, PT, PT, R17, 0x20, RZ ;  /* 0x0000002011117810 */ /* 0x000fe20007ffe0ff */
[----:B--2---:R-:W-:Y:S04]  /*02e0*/  STS [R4], R29 ;  /* 0x0000001d04007388 */ /* 0x004fe80000000800 */
[----:B---3--:R-:W-:Y:S01]  /*02f0*/  STS [R3], R24 ;  /* 0x0000001803007388 */ /* 0x008fe20000000800 */
[----:B------:R-:W-:Y:S06]  /*0300*/  BAR.SYNC.DEFER_BLOCKING 0x0 ;  /* 0x0000000000007b1d */ /* 0x000fec0000010000 */
[----:B------:R-:W-:Y:S04]  /*0310*/  LDS R28, [R2] ;  /* 0x00000000021c7984 */ /* 0x000fe80000000800 */
[----:B------:R-:W0:Y:S04]  /*0320*/  LDS.128 R12, [R5] ;  /* 0x00000000050c7984 */ /* 0x000e280000000c00 */
[----:B------:R-:W1:Y:S04]  /*0330*/  LDS R23, [R2+0x80] ;  /* 0x0000800002177984 */ /* 0x000e680000000800 */
[----:B------:R-:W2:Y:S04]  /*0340*/  LDS R27, [R2+0x100] ;  /* 0x00010000021b7984 */ /* 0x000ea80000000800 */
[----:B------:R-:W3:Y:S04]  /*0350*/  LDS R26, [R2+0x180] ;  /* 0x00018000021a7984 */ /* 0x000ee80000000800 */
[----:B------:R-:W-:Y:S04]  /*0360*/  LDS R25, [R2+0x200] ;  /* 0x0002000002197984 */ /* 0x000fe80000000800 */
[----:B------:R-:W4:Y:S04]  /*0370*/  LDS.128 R8, [R5+0x10] ;  /* 0x0000100005087984 */ /* 0x000f280000000c00 */
[----:B------:R-:W5:Y:S04]  /*0380*/  LDS R20, [R2+0x280] ;  /* 0x0002800002147984 */ /* 0x000f680000000800 */
[----:B------:R-:W-:Y:S04]  /*0390*/  LDS R24, [R2+0x380] ;  /* 0x0003800002187984 */ /* 0x000fe80000000800 */
[----:B------:R-:W-:Y:S01]  /*03a0*/  LDS R22, [R2+0x480] ;  /* 0x0004800002167984 */ /* 0x000fe20000000800 */
[----:B0-----:R-:W-:-:S03]  /*03b0*/  FFMA R12, R12, R28, R21 ;  /* 0x0000001c0c0c7223 */ /* 0x001fc60000000015 */
[----:B------:R-:W0:Y:S01]  /*03c0*/  LDS R21, [R2+0x300] ;  /* 0x0003000002157984 */ /* 0x000e220000000800 */
[----:B-1----:R-:W-:-:S03]  /*03d0*/  FFMA R12, R23, R13, R12 ;  /* 0x0000000d170c7223 */ /* 0x002fc6000000000c */
[----:B------:R-:W-:Y:S01]  /*03e0*/  LDS R23, [R2+0x400] ;  /* 0x0004000002177984 */ /* 0x000fe20000000800 */
[----:B--2---:R-:W-:-:S04]  /*03f0*/  FFMA R27, R27, R14, R12 ;  /* 0x0000000e1b1b7223 */ /* 0x004fc8000000000c */
[----:B---3--:R-:W-:Y:S02]  /*0400*/  FFMA R27, R26, R15, R27 ;  /* 0x0000000f1a1b7223 */ /* 0x008fe4000000001b */
[----:B------:R-:W1:Y:S04]  /*0410*/  LDS.128 R12, [R5+0x20] ;  /* 0x00002000050c7984 */ /* 0x000e680000000c00 */
[----:B------:R-:W-:Y:S01]  /*0420*/  LDS R26, [R2+0x580] ;  /* 0x00058000021a7984 */ /* 0x000fe20000000800 */
[----:B----4-:R-:W-:-:S03]  /*0430*/  FFMA R27, R8, R25, R27 ;  /* 0x00000019081b7223 */ /* 0x010fc6000000001b */
[----:B------:R-:W2:Y:S01]  /*0440*/  LDS R25, [R2+0x500] ;  /* 0x0005000002197984 */ /* 0x000ea20000000800 */
[----:B-----5:R-:W-:-:S04]  /*0450*/  FFMA R20, R20, R9, R27 ;  /* 0x0000000914147223 */ /* 0x020fc8000000001b */
[----:B0-----:R-:W-:Y:S02]  /*0460*/  FFMA R21, R21, R10, R20 ;  /* 0x0000000a15157223 */ /* 0x001fe40000000014 */
[----:B------:R-:W-:Y:S02]  /*0470*/  LDS R20, [R2+0x680] ;  /* 0x0006800002147984 */ /* 0x000fe40000000800 */
[----:B------:R-:W-:Y:S02]  /*0480*/  FFMA R27, R24, R11, R21 ;  /* 0x0000000b181b7223 */ /* 0x000fe40000000015 */
[----:B------:R-:W-:Y:S04]  /*0490*/  LDS R21, [R2+0x600] ;  /* 0x0006000002157984 */ /* 0x000fe80000000800 */
[----:B------:R-:W0:Y:S01]  /*04a0*/  LDS.128 R8, [R5+0x30] ;  /* 0x0000300005087984 */ /* 0x000e220000000c00 */
[----:B-1----:R-:W-:-:S03]  /*04b0*/  FFMA R27, R12, R23, R27 ;  /* 0x000000170c1b7223 */ /* 0x002fc6000000001b */
[----:B------:R-:W1:Y:S01]  /*04c0*/  LDS R23, [R2+0x700] ;  /* 0x0007000002177984 */ /* 0x000e620000000800 */
[----:B------:R-:W-:-:S03]  /*04d0*/  FFMA R22, R22, R13, R27 ;  /* 0x0000000d16167223 */ /* 0x000fc6000000001b */
[----:B------:R-:W3:Y:S01]  /*04e0*/  LDS R24, [R2+0x780] ;  /* 0x0007800002187984 */ /* 0x000ee20000000800 */
[----:B--2---:R-:W-:-:S03]  /*04f0*/  FFMA R25, R25, R14, R22 ;  /* 0x0000000e19197223 */ /* 0x004fc60000000016 */
[----:B------:R-:W-:Y:S01]  /*0500*/  LDS R22, [R2+0x880] ;  /* 0x0008800002167984 */ /* 0x000fe20000000800 */
[----:B------:R-:W-:-:S03]  /*0510*/  FFMA R27, R26, R15, R25 ;  /* 0x0000000f1a1b7223 */ /* 0x000fc60000000019 */
[----:B------:R-:W-:Y:S04]  /*0520*/  LDS R25, [R2+0x800] ;  /* 0x0008000002197984 */ /* 0x000fe80000000800 */
[----:B------:R-:W2:Y:S04]  /*0530*/  LDS.128 R12, [R5+0x40] ;  /* 0x00004000050c7984 */ /* 0x000ea80000000c00 */
[----:B------:R-:W-:Y:S01]  /*0540*/  LDS R26, [R2+0x980] ;  /* 0x00098000021a7984 */ /* 0x000fe20000000800 */
[----:B0-----:R-:W-:-:S03]  /*0550*/  FFMA R27, R8, R21, R27 ;  /* 0x00000015081b7223 */ /* 0x001fc6000000001b */
[----:B------:R-:W0:Y:S01]  /*0560*/  LDS R21, [R2+0x900] ;  /* 0x0009000002157984 */ /* 0x000e220000000800 */
[----:B------:R-:W-:-:S04]  /*0570*/  FFMA R20, R20, R9, R27 ;  /* 0x0000000914147223 */ /* 0x000fc8000000001b */
[----:B-1----:R-:W-:Y:S02]  /*0580*/  FFMA R23, R23, R10, R20 ;  /* 0x0000000a17177223 */ /* 0x002fe40000000014 */
[----:B------:R-:W-:Y:S02]  /*0590*/  LDS R20, [R2+0xa80] ;  /* 0x000a800002147984 */ /* 0x000fe40000000800 */
[----:B---3--:R-:W-:Y:S02]  /*05a0*/  FFMA R27, R24, R11, R23 ;  /* 0x0000000b181b7223 */ /* 0x008fe40000000017 */
[----:B------:R-:W-:Y:S04]  /*05b0*/  LDS R23, [R2+0xa00] ;  /* 0x000a000002177984 */ /* 0x000fe80000000800 */
[----:B------:R-:W1:Y:S01]  /*05c0*/  LDS.128 R8, [R5+0x50] ;  /* 0x0000500005087984 */ /* 0x000e620000000c00 */
[----:B--2---:R-:W-:-:S03]  /*05d0*/  FFMA R27, R12, R25, R27 ;  /* 0x000000190c1b7223 */ /* 0x004fc6000000001b */
[----:B------:R-:W2:Y:S01]  /*05e0*/  LDS R25, [R2+0xb00] ;  /* 0x000b000002197984 */ /* 0x000ea20000000800 */
[----:B------:R-:W-:-:S03]  /*05f0*/  FFMA R12, R22, R13, R27 ;  /* 0x0000000d160c7223 */ /* 0x000fc6000000001b */
[----:B------:R-:W3:Y:S04]  /*0600*/  LDS R22, [R2+0xb80] ;  /* 0x000b800002167984 */ /* 0x000ee80000000800 */
[----:B------:R-:W-:Y:S01]  /*0610*/  LDS R24, [R2+0xc80] ;  /* 0x000c800002187984 */ /* 0x000fe20000000800 */
[----:B0-----:R-:W-:-:S04]  /*0620*/  FFMA R21, R21, R14, R12 ;  /* 0x0000000e15157223 */ /* 0x001fc8000000000c */
[----:B------:R-:W-:Y:S02]  /*0630*/  FFMA R27, R26, R15, R21 ;  /* 0x0000000f1a1b7223 */ /* 0x000fe40000000015 */
[----:B------:R-:W-:Y:S04]  /*0640*/  LDS R21, [R2+0xc00] ;  /* 0x000c000002157984 */ /* 0x000fe80000000800 */
[----:B------:R-:W0:Y:S01]  /*0650*/  LDS.128 R12, [R5+0x60] ;  /* 0x00006000050c7984 */ /* 0x000e220000000c00 */
[----:B-1----:R-:W-:-:S04]  /*0660*/  FFMA R23, R8, R23, R27 ;  /* 0x0000001708177223 */ /* 0x002fc8000000001b */
[----:B------:R-:W-:Y:S02]  /*0670*/  FFMA R20, R20, R9, R23 ;  /* 0x0000000914147223 */ /* 0x000fe40000000017 */
[----:B------:R-:W1:Y:S02]  /*0680*/  LDS R23, [R2+0xd00] ;  /* 0x000d000002177984 */ /* 0x000e640000000800 */
[----:B--2---:R-:W-:Y:S02]  /*0690*/  FFMA R25, R25, R10, R20 ;  /* 0x0000000a19197223 */ /* 0x004fe40000000014 */
[----:B------:R-:W2:Y:S02]  /*06a0*/  LDS R20, [R2+0xd80] ;  /* 0x000d800002147984 */ /* 0x000ea40000000800 */
[----:B---3--:R-:W-:Y:S02]  /*06b0*/  FFMA R27, R22, R11, R25 ;  /* 0x0000000b161b7223 */ /* 0x008fe40000000019 */
[----:B------:R-:W-:Y:S04]  /*06c0*/  LDS R25, [R2+0xe00] ;  /* 0x000e000002197984 */ /* 0x000fe80000000800 */
[----:B------:R-:W3:Y:S04]  /*06d0*/  LDS.128 R8, [R5+0x70] ;  /* 0x0000700005087984 */ /* 0x000ee80000000c00 */
[----:B------:R-:W4:Y:S01]  /*06e0*/  LDS R22, [R2+0xe80] ;  /* 0x000e800002167984 */ /* 0x000f220000000800 */
[----:B0-----:R-:W-:-:S03]  /*06f0*/  FFMA R27, R12, R21, R27 ;  /* 0x000000150c1b7223 */ /* 0x001fc6000000001b */
[----:B------:R-:W0:Y:S04]  /*0700*/  LDS R21, [R2+0xf00] ;  /* 0x000f000002157984 */ /* 0x000e280000000800 */
[----:B------:R-:W5:Y:S01]  /*0710*/  LDS R12, [R2+0xf80] ;  /* 0x000f8000020c7984 */ /* 0x000f620000000800 */
[----:B------:R-:W-:-:S04]  /*0720*/  FFMA R24, R24, R13, R27 ;  /* 0x0000000d18187223 */ /* 0x000fc8000000001b */
[----:B-1----:R-:W-:-:S04]  /*0730*/  FFMA R23, R23, R14, R24 ;  /* 0x0000000e17177223 */ /* 0x002fc80000000018 */
[----:B--2---:R-:W-:-:S04]  /*0740*/  FFMA R15, R20, R15, R23 ;  /* 0x0000000f140f7223 */ /* 0x004fc80000000017 */
[----:B---3--:R-:W-:-:S04]  /*0750*/  FFMA R15, R8, R25, R15 ;  /* 0x00000019080f7223 */ /* 0x008fc8000000000f */
[----:B----4-:R-:W-:Y:S01]  /*0760*/  FFMA R22, R22, R9, R15 ;  /* 0x0000000916167223 */ /* 0x010fe2000000000f */
[----:B------:R-:W-:Y:S02]  /*0770*/  IADD3 R16, PT, PT, R16, 0x20, RZ ;  /* 0x0000002010107810 */ /* 0x000fe40007ffe0ff */
[----:B------:R-:W-:Y:S02]  /*0780*/  IADD3 R6, PT, PT, R6, 0x20, RZ ;  /* 0x0000002006067810 */ /* 0x000fe40007ffe0ff */
[----:B------:R-:W-:Y:S01]  /*0790*/  LEA R7, R0, R7, 0x5 ;  /* 0x0000000700077211 */ /* 0x000fe200078e28ff */
[----:B0-----:R-:W-:-:S04]  /*07a0*/  FFMA R21, R21, R10, R22 ;  /* 0x0000000a15157223 */ /* 0x001fc80000000016 */
[----:B-----5:R-:W-:Y:S01]  /*07b0*/  FFMA R21, R12, R11, R21 ;  /* 0x0000000b0c157223 */ /* 0x020fe20000000015 */
[----:B------:R-:W-:Y:S06]  /*07c0*/  BAR.SYNC.DEFER_BLOCKING 0x0 ;  /* 0x0000000000007b1d */ /* 0x000fec0000010000 */
[----:B------:R-:W-:Y:S05]  /*07d0*/  BRA.U !UP0, `(.L_x_1) ;  /* 0xfffffff908847547 */ /* 0x000fea000b83ffff */
.L_x_0:
[----:B------:R-:W0:Y:S02]  /*07e0*/  LDCU.64 UR4, c[0x0][0x398] ;  /* 0x00007300ff0477ac */ /* 0x000e240008000a00 */
[----:B0-----:R-:W-:-:S04]  /*07f0*/  ISETP.GE.AND P0, PT, R18, UR5, PT ;  /* 0x0000000512007c0c */ /* 0x001fc8000bf06270 */
[----:B------:R-:W-:-:S13]  /*0800*/  ISETP.GE.OR P0, PT, R19, UR4, P0 ;  /* 0x0000000413007c0c */ /* 0x000fda0008706670 */
[----:B------:R-:W-:Y:S05]  /*0810*/  @P0 EXIT ;  /* 0x000000000000094d */ /* 0x000fea0003800000 */
[----:B------:R-:W0:Y:S01]  /*0820*/  LDC.64 R2, c[0x0][0x390] ;  /* 0x0000e400ff027b82 */ /* 0x000e220000000a00 */
[----:B------:R-:W-:-:S04]  /*0830*/  IMAD R19, R19, UR5, R18 ;  /* 0x0000000513137c24 */ /* 0x000fc8000f8e0212 */
[----:B0-----:R-:W-:-:S05]  /*0840*/  IMAD.WIDE R2, R19, 0x4, R2 ;  /* 0x0000000413027825 */ /* 0x001fca00078e0202 */
[----:B------:R-:W-:Y:S01]  /*0850*/  STG.E desc[UR8][R2.64], R21 ;  /* 0x0000001502007986 */ /* 0x000fe2000c101908 */
[----:B------:R-:W-:Y:S05]  /*0860*/  EXIT ;  /* 0x000000000000794d */ /* 0x000fea0003800000 */
.L_x_2:
[----:B------:R-:W-:-:S00]  /*0870*/  BRA `(.L_x_2) ;  /* 0xfffffffc00fc7947 */ /* 0x000fc0000383ffff */
[----:B------:R-:W-:-:S00]  /*0880*/  NOP ;  /* 0x0000000000007918 */ /* 0x000fc00000000000 */
[----:B------:R-:W-:-:S00]  /*0890*/  NOP ;  /* 0x0000000000007918 */ /* 0x000fc00000000000 */
[----:B------:R-:W-:-:S00]  /*08a0*/  NOP ;  /* 0x0000000000007918 */ /* 0x000fc00000000000 */
[----:B------:R-:W-:-:S00]  /*08b0*/  NOP ;  /* 0x0000000000007918 */ /* 0x000fc00000000000 */
[----:B------:R-:W-:-:S00]  /*08c0*/  NOP ;  /* 0x0000000000007918 */ /* 0x000fc00000000000 */
[----:B------:R-:W-:-:S00]  /*08d0*/  NOP ;  /* 0x0000000000007918 */ /* 0x000fc00000000000 */
[----:B------:R-:W-:-:S00]  /*08e0*/  NOP ;  /* 0x0000000000007918 */ /* 0x000fc00000000000 */
[----:B------:R-:W-:-:S00]  /*08f0*/  NOP ;  /* 0x0000000000007918 */ /* 0x000fc00000000000 */
.L_x_3:


//--------------------- .nv.shared._Z13Matmul_kernelPfS_S_iii --------------------------
	.section	.nv.shared._Z13Matmul_kernelPfS_S_iii,"aw",@nobits
	.sectionflags	@""
	.align	4
.nv.shared._Z13Matmul_kernelPfS_S_iii:
	.zero		9216


//--------------------- .nv.shared.reserved.0     --------------------------
	.section	.nv.shared.reserved.0,"aw",@nobits
	.weak		__nv_reservedSMEM_offset_0_alias
	.size		__nv_reservedSMEM_offset_0_alias, 0, 64
	.other		__nv_reservedSMEM_offset_0_alias,@"STO_CUDA_RESERVED_SHARED STV_DEFAULT"
__nv_reservedSMEM_offset_0_alias:
	.zero		0
	.zero		64


//--------------------- .nv.constant0._Z13Matmul_kernelPfS_S_iii --------------------------
	.section	.nv.constant0._Z13Matmul_kernelPfS_S_iii,"a",@progbits
	.sectionflags	@""
	.align	4
.nv.constant0._Z13Matmul_kernelPfS_S_iii:
	.zero		932


//--------------------- SYMBOLS --------------------------

	.type		.nv.reservedSmem.offset0,@object
	.size		.nv.reservedSmem.offset0,0x4
	.type		.nv.reservedSmem.cap,@object
	.size		.nv.reservedSmem.cap,0x4
